	.headerflags	@"EF_CUDA_TEXMODE_UNIFIED EF_CUDA_64BIT_ADDRESS EF_CUDA_ACCELERATORS EF_CUDA_SM90 EF_CUDA_VIRTUAL_SM(EF_CUDA_SM90)"
	.elftype	@"ET_EXEC"


//--------------------- .nv.info                  --------------------------
	.section	.nv.info,"",@"SHT_CUDA_INFO"
	.align	4


	//----- nvinfo : EIATTR_REGCOUNT
	.align		4
        /*0000*/ 	.byte	0x04, 0x2f
        /*0002*/ 	.short	(.L_3 - .L_2)
	.align		4
.L_2:
        /*0004*/ 	.word	index@(triton_poi_fused__native_batch_norm_legit_no_training_relu_106)
        /*0008*/ 	.word	0x00000011


	//----- nvinfo : EIATTR_MIN_STACK_SIZE
	.align		4
.L_3:
        /*000c*/ 	.byte	0x04, 0x12
        /*000e*/ 	.short	(.L_5 - .L_4)
	.align		4
.L_4:
        /*0010*/ 	.word	index@(triton_poi_fused__native_batch_norm_legit_no_training_relu_106)
        /*0014*/ 	.word	0x00000000


	//----- nvinfo : EIATTR_FRAME_SIZE
	.align		4
.L_5:
        /*0018*/ 	.byte	0x04, 0x11
        /*001a*/ 	.short	(.L_7 - .L_6)
	.align		4
.L_6:
        /*001c*/ 	.word	index@(triton_poi_fused__native_batch_norm_legit_no_training_relu_106)
        /*0020*/ 	.word	0x00000000


	//----- nvinfo : EIATTR_MIN_STACK_SIZE
	.align		4
.L_7:
        /*0024*/ 	.byte	0x04, 0x12
        /*0026*/ 	.short	(.L_9 - .L_8)
	.align		4
.L_8:
        /*0028*/ 	.word	index@(triton_poi_fused__native_batch_norm_legit_no_training_relu_106)
        /*002c*/ 	.word	0x00000000
.L_9:


//--------------------- .nv.info.triton_poi_fused__native_batch_norm_legit_no_training_relu_106 --------------------------
	.section	.nv.info.triton_poi_fused__native_batch_norm_legit_no_training_relu_106,"",@"SHT_CUDA_INFO"
	.sectionflags	@""
	.align	4


	//----- nvinfo : EIATTR_CUDA_API_VERSION
	.align		4
        /*0000*/ 	.byte	0x04, 0x37
        /*0002*/ 	.short	(.L_11 - .L_10)
.L_10:
        /*0004*/ 	.word	0x0000007c


	//----- nvinfo : EIATTR_KPARAM_INFO
	.align		4
.L_11:
        /*0008*/ 	.byte	0x04, 0x17
        /*000a*/ 	.short	(.L_13 - .L_12)
.L_12:
        /*000c*/ 	.word	0x00000000
        /*0010*/ 	.short	0x0006
        /*0012*/ 	.short	0x0030
        /*0014*/ 	.byte	0x00, 0xf0, 0x11, 0x00


	//----- nvinfo : EIATTR_KPARAM_INFO
	.align		4
.L_13:
        /*0018*/ 	.byte	0x04, 0x17
        /*001a*/ 	.short	(.L_15 - .L_14)
.L_14:
        /*001c*/ 	.word	0x00000000
        /*0020*/ 	.short	0x0005
        /*0022*/ 	.short	0x0028
        /*0024*/ 	.byte	0x00, 0xf4, 0x21, 0x00


	//----- nvinfo : EIATTR_KPARAM_INFO
	.align		4
.L_15:
        /*0028*/ 	.byte	0x04, 0x17
        /*002a*/ 	.short	(.L_17 - .L_16)
.L_16:
        /*002c*/ 	.word	0x00000000
        /*0030*/ 	.short	0x0004
        /*0032*/ 	.short	0x0020
        /*0034*/ 	.byte	0x00, 0xf4, 0x21, 0x00


	//----- nvinfo : EIATTR_KPARAM_INFO
	.align		4
.L_17:
        /*0038*/ 	.byte	0x04, 0x17
        /*003a*/ 	.short	(.L_19 - .L_18)
.L_18:
        /*003c*/ 	.word	0x00000000
        /*0040*/ 	.short	0x0003
        /*0042*/ 	.short	0x0018
        /*0044*/ 	.byte	0x00, 0xf4, 0x21, 0x00


	//----- nvinfo : EIATTR_KPARAM_INFO
	.align		4
.L_19:
        /*0048*/ 	.byte	0x04, 0x17
        /*004a*/ 	.short	(.L_21 - .L_20)
.L_20:
        /*004c*/ 	.word	0x00000000
        /*0050*/ 	.short	0x0002
        /*0052*/ 	.short	0x0010
        /*0054*/ 	.byte	0x00, 0xf4, 0x21, 0x00


	//----- nvinfo : EIATTR_KPARAM_INFO
	.align		4
.L_21:
        /*0058*/ 	.byte	0x04, 0x17
        /*005a*/ 	.short	(.L_23 - .L_22)
.L_22:
        /*005c*/ 	.word	0x00000000
        /*0060*/ 	.short	0x0001
        /*0062*/ 	.short	0x0008
        /*0064*/ 	.byte	0x00, 0xf4, 0x21, 0x00


	//----- nvinfo : EIATTR_KPARAM_INFO
	.align		4
.L_23:
        /*0068*/ 	.byte	0x04, 0x17
        /*006a*/ 	.short	(.L_25 - .L_24)
.L_24:
        /*006c*/ 	.word	0x00000000
        /*0070*/ 	.short	0x0000
        /*0072*/ 	.short	0x0000
        /*0074*/ 	.byte	0x00, 0xf4, 0x21, 0x00


	//----- nvinfo : EIATTR_SPARSE_MMA_MASK
	.align		4
.L_25:
        /*0078*/ 	.byte	0x03, 0x50
        /*007a*/ 	.short	0x0000


	//----- nvinfo : EIATTR_MAXREG_COUNT
	.align		4
        /*007c*/ 	.byte	0x03, 0x1b
        /*007e*/ 	.short	0x00ff


	//----- nvinfo : EIATTR_EXIT_INSTR_OFFSETS
	.align		4
        /*0080*/ 	.byte	0x04, 0x1c
        /*0082*/ 	.short	(.L_27 - .L_26)


	//   ....[0]....
.L_26:
        /*0084*/ 	.word	0x00000360


	//----- nvinfo : EIATTR_REQNTID
	.align		4
.L_27:
        /*0088*/ 	.byte	0x04, 0x10
        /*008a*/ 	.short	(.L_29 - .L_28)
.L_28:
        /*008c*/ 	.word	0x00000080
        /*0090*/ 	.word	0x00000001
        /*0094*/ 	.word	0x00000001


	//----- nvinfo : EIATTR_CBANK_PARAM_SIZE
	.align		4
.L_29:
        /*0098*/ 	.byte	0x03, 0x19
        /*009a*/ 	.short	0x0034


	//----- nvinfo : EIATTR_PARAM_CBANK
	.align		4
        /*009c*/ 	.byte	0x04, 0x0a
        /*009e*/ 	.short	(.L_31 - .L_30)
	.align		4
.L_30:
        /*00a0*/ 	.word	index@(.nv.constant0.triton_poi_fused__native_batch_norm_legit_no_training_relu_106)
        /*00a4*/ 	.short	0x0210
        /*00a6*/ 	.short	0x0034


	//----- nvinfo : EIATTR_SW_WAR
	.align		4
.L_31:
        /*00a8*/ 	.byte	0x04, 0x36
        /*00aa*/ 	.short	(.L_33 - .L_32)
.L_32:
        /*00ac*/ 	.word	0x00000008
.L_33:


//--------------------- .nv.callgraph             --------------------------
	.section	.nv.callgraph,"",@"SHT_CUDA_CALLGRAPH"
	.align	4
	.sectionentsize	8
	.align		4
        /*0000*/ 	.word	0x00000000
	.align		4
        /*0004*/ 	.word	0xffffffff
	.align		4
        /*0008*/ 	.word	0x00000000
	.align		4
        /*000c*/ 	.word	0xfffffffe
	.align		4
        /*0010*/ 	.word	0x00000000
	.align		4
        /*0014*/ 	.word	0xfffffffd
	.align		4
        /*0018*/ 	.word	0x00000000
	.align		4
        /*001c*/ 	.word	0xfffffffc


//--------------------- .nv.constant4             --------------------------
	.section	.nv.constant4,"a",@progbits
	.align	8
	.align		8
.nv.constant4:
        /*0000*/ 	.dword	_$_str
	.align		8
        /*0008*/ 	.dword	_$_str_$_2


//--------------------- .text.triton_poi_fused__native_batch_norm_legit_no_training_relu_106 --------------------------
	.section	.text.triton_poi_fused__native_batch_norm_legit_no_training_relu_106,"ax",@progbits
	.align	128
        .global         triton_poi_fused__native_batch_norm_legit_no_training_relu_106
        .type           triton_poi_fused__native_batch_norm_legit_no_training_relu_106,@function
        .size           triton_poi_fused__native_batch_norm_legit_no_training_relu_106,(.L_x_1 - triton_poi_fused__native_batch_norm_legit_no_training_relu_106)
        .other          triton_poi_fused__native_batch_norm_legit_no_training_relu_106,@"STO_CUDA_ENTRY STV_DEFAULT"
triton_poi_fused__native_batch_norm_legit_no_training_relu_106:
.text.triton_poi_fused__native_batch_norm_legit_no_training_relu_106:
[----:B------:R-:W-:Y:S01]  /*0000*/  LDC R1, c[0x0][0x28] ;  /* 0x00000a00ff017b82 */ /* 0x000fe20000000800 */
[----:B------:R-:W1:Y:S07]  /*0010*/  S2R R0, SR_TID.X ;  /* 0x0000000000007919 */ /* 0x000e6e0000002100 */
[----:B------:R-:W2:Y:S01]  /*0020*/  LDC.64 R6, c[0x0][0x220] ;  /* 0x00008800ff067b82 */ /* 0x000ea20000000a00 */
[----:B------:R-:W-:Y:S01]  /*0030*/  ULDC.64 UR4, c[0x0][0x208] ;  /* 0x0000820000047ab9 */ /* 0x000fe20000000a00 */
[----:B------:R-:W3:Y:S06]  /*0040*/  S2R R5, SR_CTAID.X ;  /* 0x0000000000057919 */ /* 0x000eec0000002500 */
[----:B------:R-:W4:Y:S08]  /*0050*/  LDC.64 R8, c[0x0][0x228] ;  /* 0x00008a00ff087b82 */ /* 0x000f300000000a00 */
[----:B------:R-:W5:Y:S01]  /*0060*/  LDC.64 R10, c[0x0][0x230] ;  /* 0x00008c00ff0a7b82 */ /* 0x000f620000000a00 */
[----:B-1----:R-:W-:-:S02]  /*0070*/  SHF.L.U32 R0, R0, 0x1, RZ ;  /* 0x0000000100007819 */ /* 0x002fc400000006ff */
[----:B---3--:R-:W-:Y:S02]  /*0080*/  SHF.R.S32.HI R3, RZ, 0x17, R5 ;  /* 0x00000017ff037819 */ /* 0x008fe40000011405 */
[----:B------:R-:W-:Y:S02]  /*0090*/  LOP3.LUT R0, R0, 0xfe, RZ, 0xc0, !PT ;  /* 0x000000fe00007812 */ /* 0x000fe400078ec0ff */
[----:B------:R-:W-:Y:S02]  /*00a0*/  SGXT R3, R3, 0x1 ;  /* 0x000000010303781a */ /* 0x000fe40000000200 */
[----:B------:R-:W-:Y:S02]  /*00b0*/  LEA R0, R5, R0, 0x8 ;  /* 0x0000000005007211 */ /* 0x000fe400078e40ff */
[----:B------:R-:W1:Y:S02]  /*00c0*/  LDC.64 R4, c[0x0][0x218] ;  /* 0x00008600ff047b82 */ /* 0x000e640000000a00 */
[----:B------:R-:W-:-:S04]  /*00d0*/  LEA.HI R3, R3, R0, RZ, 0x2 ;  /* 0x0000000003037211 */ /* 0x000fc800078f10ff */
[--C-:B------:R-:W-:Y:S02]  /*00e0*/  SHF.R.S32.HI R2, RZ, 0x2, R3.reuse ;  /* 0x00000002ff027819 */ /* 0x100fe40000011403 */
[----:B------:R-:W-:-:S04]  /*00f0*/  SHF.R.S32.HI R3, RZ, 0x1f, R3 ;  /* 0x0000001fff037819 */ /* 0x000fc80000011403 */
[----:B------:R-:W-:-:S04]  /*0100*/  LEA.HI R3, R3, R2, RZ, 0xa ;  /* 0x0000000203037211 */ /* 0x000fc800078f50ff */
[----:B------:R-:W-:-:S04]  /*0110*/  LOP3.LUT R3, R3, 0xfffffc00, RZ, 0xc0, !PT ;  /* 0xfffffc0003037812 */ /* 0x000fc800078ec0ff */
[----:B------:R-:W-:Y:S02]  /*0120*/  IADD3 R13, R2, -R3, RZ ;  /* 0x80000003020d7210 */ /* 0x000fe40007ffe0ff */
[----:B------:R-:W3:Y:S03]  /*0130*/  LDC.64 R2, c[0x0][0x210] ;  /* 0x00008400ff027b82 */ /* 0x000ee60000000a00 */
[----:B--2---:R-:W-:-:S06]  /*0140*/  IMAD.WIDE R6, R13, 0x4, R6 ;  /* 0x000000040d067825 */ /* 0x004fcc00078e0206 */
[----:B------:R-:W2:Y:S01]  /*0150*/  LDG.E.EL R6, desc[UR4][R6.64] ;  /* 0x0000000406067981 */ /* 0x000ea2000c2e1900 */
[----:B-1----:R-:W-:-:S05]  /*0160*/  IMAD.WIDE R4, R13, 0x4, R4 ;  /* 0x000000040d047825 */ /* 0x002fca00078e0204 */
[----:B------:R1:W2:Y:S01]  /*0170*/  LDG.E.EL R12, desc[UR4][R4.64] ;  /* 0x00000004040c7981 */ /* 0x0002a2000c2e1900 */
[----:B---3--:R-:W-:Y:S01]  /*0180*/  IMAD.WIDE R2, R0, 0x4, R2 ;  /* 0x0000000400027825 */ /* 0x008fe200078e0202 */
[----:B------:R-:W-:Y:S01]  /*0190*/  HFMA2.MMA R14, -RZ, RZ, 1.625, 0 ;  /* 0x3e800000ff0e7435 */ /* 0x000fe200000001ff */
[----:B-1----:R-:W1:Y:S04]  /*01a0*/  LDC.64 R4, c[0x0][0x238] ;  /* 0x00008e00ff047b82 */ /* 0x002e680000000a00 */
[----:B------:R-:W3:Y:S01]  /*01b0*/  LDG.E.64 R2, desc[UR4][R2.64] ;  /* 0x0000000402027981 */ /* 0x000ee2000c1e1b00 */
[----:B----4-:R-:W-:-:S04]  /*01c0*/  IMAD.WIDE R8, R13, 0x4, R8 ;  /* 0x000000040d087825 */ /* 0x010fc800078e0208 */
[----:B-----5:R-:W-:Y:S02]  /*01d0*/  IMAD.WIDE R10, R13, 0x4, R10 ;  /* 0x000000040d0a7825 */ /* 0x020fe400078e020a */
[----:B------:R-:W4:Y:S04]  /*01e0*/  LDG.E.EL R8, desc[UR4][R8.64] ;  /* 0x0000000408087981 */ /* 0x000f28000c2e1900 */
[----:B------:R-:W4:Y:S01]  /*01f0*/  LDG.E.EL R11, desc[UR4][R10.64] ;  /* 0x000000040a0b7981 */ /* 0x000f22000c2e1900 */
[----:B-1----:R-:W-:-:S04]  /*0200*/  IMAD.WIDE R4, R0, 0x4, R4 ;  /* 0x0000000400047825 */ /* 0x002fc800078e0204 */
[----:B--2---:R-:W-:-:S04]  /*0210*/  FADD R6, R6, 9.9999997473787516356e-06 ;  /* 0x3727c5ac06067421 */ /* 0x004fc80000000000 */
[----:B------:R-:W1:Y:S02]  /*0220*/  MUFU.SQRT R7, R6 ;  /* 0x0000000600077308 */ /* 0x000e640000002000 */
[C---:B-1----:R-:W-:Y:S02]  /*0230*/  FSETP.GT.AND P0, PT, R7.reuse, 8.50705917302346158658e+37, PT ;  /* 0x7e8000000700780b */ /* 0x042fe40003f04000 */
[----:B------:R-:W-:-:S11]  /*0240*/  FSETP.GEU.AND P1, PT, R7, 1.175494350822287508e-38, PT ;  /* 0x008000000700780b */ /* 0x000fd60003f2e000 */
[----:B------:R-:W-:-:S04]  /*0250*/  @P0 FMUL R7, R7, 0.25 ;  /* 0x3e80000007070820 */ /* 0x000fc80000400000 */
[----:B------:R-:W-:-:S06]  /*0260*/  @!P1 FMUL R7, R7, 16777216 ;  /* 0x4b80000007079820 */ /* 0x000fcc0000400000 */
[----:B------:R-:W1:Y:S01]  /*0270*/  MUFU.RCP R7, R7 ;  /* 0x0000000700077308 */ /* 0x000e620000001000 */
[----:B------:R-:W-:Y:S01]  /*0280*/  FSEL R14, R14, 1, P0 ;  /* 0x3f8000000e0e7808 */ /* 0x000fe20000000000 */
[----:B---3--:R-:W-:-:S04]  /*0290*/  FADD R2, R2, -R12 ;  /* 0x8000000c02027221 */ /* 0x008fc80000000000 */
[----:B------:R-:W-:Y:S01]  /*02a0*/  @!P1 FMUL R14, R14, 16777216 ;  /* 0x4b8000000e0e9820 */ /* 0x000fe20000400000 */
[----:B------:R-:W-:-:S03]  /*02b0*/  FADD R3, R3, -R12 ;  /* 0x8000000c03037221 */ /* 0x000fc60000000000 */
[----:B-1----:R-:W-:-:S04]  /*02c0*/  FMUL R14, R7, R14 ;  /* 0x0000000e070e7220 */ /* 0x002fc80000400000 */
[-C--:B------:R-:W-:Y:S01]  /*02d0*/  FMUL R2, R2, R14.reuse ;  /* 0x0000000e02027220 */ /* 0x080fe20000400000 */
[----:B------:R-:W-:-:S03]  /*02e0*/  FMUL R14, R3, R14 ;  /* 0x0000000e030e7220 */ /* 0x000fc60000400000 */
[C-C-:B----4-:R-:W-:Y:S01]  /*02f0*/  FFMA R2, R8.reuse, R2, R11.reuse ;  /* 0x0000000208027223 */ /* 0x150fe2000000000b */
[----:B------:R-:W-:-:S04]  /*0300*/  FFMA R14, R8, R14, R11 ;  /* 0x0000000e080e7223 */ /* 0x000fc8000000000b */
[----:B------:R-:W-:Y:S02]  /*0310*/  FSETP.GEU.AND P0, PT, R2, RZ, PT ;  /* 0x000000ff0200720b */ /* 0x000fe40003f0e000 */
[----:B------:R-:W-:Y:S02]  /*0320*/  FSETP.GEU.AND P1, PT, R14, RZ, PT ;  /* 0x000000ff0e00720b */ /* 0x000fe40003f2e000 */
[----:B------:R-:W-:Y:S02]  /*0330*/  FSEL R2, R2, RZ, P0 ;  /* 0x000000ff02027208 */ /* 0x000fe40000000000 */
[----:B------:R-:W-:-:S05]  /*0340*/  FSEL R3, R14, RZ, P1 ;  /* 0x000000ff0e037208 */ /* 0x000fca0000800000 */
[----:B------:R-:W-:Y:S01]  /*0350*/  STG.E.64 desc[UR4][R4.64], R2 ;  /* 0x0000000204007986 */ /* 0x000fe2000c101b04 */
[----:B------:R-:W-:Y:S05]  /*0360*/  EXIT ;  /* 0x000000000000794d */ /* 0x000fea0003800000 */
.L_x_0:
[----:B------:R-:W-:-:S00]  /*0370*/  BRA `(.L_x_0) ;  /* 0xfffffffc00fc7947 */ /* 0x000fc0000383ffff */
[----:B------:R-:W-:-:S00]  /*0380*/  NOP ;  /* 0x0000000000007918 */ /* 0x000fc00000000000 */
[----:B------:R-:W-:-:S00]  /*0390*/  NOP ;  /* 0x0000000000007918 */ /* 0x000fc00000000000 */
[----:B------:R-:W-:-:S00]  /*03a0*/  NOP ;  /* 0x0000000000007918 */ /* 0x000fc00000000000 */
[----:B------:R-:W-:-:S00]  /*03b0*/  NOP ;  /* 0x0000000000007918 */ /* 0x000fc00000000000 */
[----:B------:R-:W-:-:S00]  /*03c0*/  NOP ;  /* 0x0000000000007918 */ /* 0x000fc00000000000 */
[----:B------:R-:W-:-:S00]  /*03d0*/  NOP ;  /* 0x0000000000007918 */ /* 0x000fc00000000000 */
[----:B------:R-:W-:-:S00]  /*03e0*/  NOP ;  /* 0x0000000000007918 */ /* 0x000fc00000000000 */
[----:B------:R-:W-:-:S00]  /*03f0*/  NOP ;  /* 0x0000000000007918 */ /* 0x000fc00000000000 */
.L_x_1:


//--------------------- .nv.global.init           --------------------------
	.section	.nv.global.init,"aw",@progbits
.nv.global.init:
	.type		_$_str,@object
	.size		_$_str,(_$_str_$_2 - _$_str)
_$_str:
        /*0000*/ 	.byte	0x5f, 0x5f, 0x43, 0x55, 0x44, 0x41, 0x5f, 0x46, 0x54, 0x5a, 0x00
	.type		_$_str_$_2,@object
	.size		_$_str_$_2,(.L_1 - _$_str_$_2)
_$_str_$_2:
        /*000b*/ 	.byte	0x5f, 0x5f, 0x43, 0x55, 0x44, 0x41, 0x5f, 0x50, 0x52, 0x45, 0x43, 0x5f, 0x53, 0x51, 0x52, 0x54
        /*001b*/ 	.byte	0x00
.L_1:


//--------------------- .nv.constant0.triton_poi_fused__native_batch_norm_legit_no_training_relu_106 --------------------------
	.section	.nv.constant0.triton_poi_fused__native_batch_norm_legit_no_training_relu_106,"a",@progbits
	.sectionflags	@""
	.align	4
.nv.constant0.triton_poi_fused__native_batch_norm_legit_no_training_relu_106:
	.zero		580
